	.headerflags	@"EF_CUDA_TEXMODE_UNIFIED EF_CUDA_64BIT_ADDRESS EF_CUDA_ACCELERATORS EF_CUDA_SM90 EF_CUDA_VIRTUAL_SM(EF_CUDA_SM90)"
	.elftype	@"ET_EXEC"


//--------------------- .nv.info                  --------------------------
	.section	.nv.info,"",@"SHT_CUDA_INFO"
	.align	4


	//----- nvinfo : EIATTR_REGCOUNT
	.align		4
        /*0000*/ 	.byte	0x04, 0x2f
        /*0002*/ 	.short	(.L_1 - .L_0)
	.align		4
.L_0:
        /*0004*/ 	.word	index@(triton_poi_fused_native_group_norm_silu_9)
        /*0008*/ 	.word	0x00000018


	//----- nvinfo : EIATTR_MIN_STACK_SIZE
	.align		4
.L_1:
        /*000c*/ 	.byte	0x04, 0x12
        /*000e*/ 	.short	(.L_3 - .L_2)
	.align		4
.L_2:
        /*0010*/ 	.word	index@(triton_poi_fused_native_group_norm_silu_9)
        /*0014*/ 	.word	0x00000000


	//----- nvinfo : EIATTR_FRAME_SIZE
	.align		4
.L_3:
        /*0018*/ 	.byte	0x04, 0x11
        /*001a*/ 	.short	(.L_5 - .L_4)
	.align		4
.L_4:
        /*001c*/ 	.word	index@(triton_poi_fused_native_group_norm_silu_9)
        /*0020*/ 	.word	0x00000000


	//----- nvinfo : EIATTR_MIN_STACK_SIZE
	.align		4
.L_5:
        /*0024*/ 	.byte	0x04, 0x12
        /*0026*/ 	.short	(.L_7 - .L_6)
	.align		4
.L_6:
        /*0028*/ 	.word	index@(triton_poi_fused_native_group_norm_silu_9)
        /*002c*/ 	.word	0x00000000
.L_7:


//--------------------- .nv.info.triton_poi_fused_native_group_norm_silu_9 --------------------------
	.section	.nv.info.triton_poi_fused_native_group_norm_silu_9,"",@"SHT_CUDA_INFO"
	.sectionflags	@""
	.align	4


	//----- nvinfo : EIATTR_CUDA_API_VERSION
	.align		4
        /*0000*/ 	.byte	0x04, 0x37
        /*0002*/ 	.short	(.L_9 - .L_8)
.L_8:
        /*0004*/ 	.word	0x0000007c


	//----- nvinfo : EIATTR_KPARAM_INFO
	.align		4
.L_9:
        /*0008*/ 	.byte	0x04, 0x17
        /*000a*/ 	.short	(.L_11 - .L_10)
.L_10:
        /*000c*/ 	.word	0x00000000
        /*0010*/ 	.short	0x0007
        /*0012*/ 	.short	0x0038
        /*0014*/ 	.byte	0x00, 0xf0, 0x11, 0x00


	//----- nvinfo : EIATTR_KPARAM_INFO
	.align		4
.L_11:
        /*0018*/ 	.byte	0x04, 0x17
        /*001a*/ 	.short	(.L_13 - .L_12)
.L_12:
        /*001c*/ 	.word	0x00000000
        /*0020*/ 	.short	0x0006
        /*0022*/ 	.short	0x0030
        /*0024*/ 	.byte	0x00, 0xf4, 0x21, 0x00


	//----- nvinfo : EIATTR_KPARAM_INFO
	.align		4
.L_13:
        /*0028*/ 	.byte	0x04, 0x17
        /*002a*/ 	.short	(.L_15 - .L_14)
.L_14:
        /*002c*/ 	.word	0x00000000
        /*0030*/ 	.short	0x0005
        /*0032*/ 	.short	0x0028
        /*0034*/ 	.byte	0x00, 0xf4, 0x21, 0x00


	//----- nvinfo : EIATTR_KPARAM_INFO
	.align		4
.L_15:
        /*0038*/ 	.byte	0x04, 0x17
        /*003a*/ 	.short	(.L_17 - .L_16)
.L_16:
        /*003c*/ 	.word	0x00000000
        /*0040*/ 	.short	0x0004
        /*0042*/ 	.short	0x0020
        /*0044*/ 	.byte	0x00, 0xf4, 0x21, 0x00


	//----- nvinfo : EIATTR_KPARAM_INFO
	.align		4
.L_17:
        /*0048*/ 	.byte	0x04, 0x17
        /*004a*/ 	.short	(.L_19 - .L_18)
.L_18:
        /*004c*/ 	.word	0x00000000
        /*0050*/ 	.short	0x0003
        /*0052*/ 	.short	0x0018
        /*0054*/ 	.byte	0x00, 0xf4, 0x21, 0x00


	//----- nvinfo : EIATTR_KPARAM_INFO
	.align		4
.L_19:
        /*0058*/ 	.byte	0x04, 0x17
        /*005a*/ 	.short	(.L_21 - .L_20)
.L_20:
        /*005c*/ 	.word	0x00000000
        /*0060*/ 	.short	0x0002
        /*0062*/ 	.short	0x0010
        /*0064*/ 	.byte	0x00, 0xf4, 0x21, 0x00


	//----- nvinfo : EIATTR_KPARAM_INFO
	.align		4
.L_21:
        /*0068*/ 	.byte	0x04, 0x17
        /*006a*/ 	.short	(.L_23 - .L_22)
.L_22:
        /*006c*/ 	.word	0x00000000
        /*0070*/ 	.short	0x0001
        /*0072*/ 	.short	0x0008
        /*0074*/ 	.byte	0x00, 0xf4, 0x21, 0x00


	//----- nvinfo : EIATTR_KPARAM_INFO
	.align		4
.L_23:
        /*0078*/ 	.byte	0x04, 0x17
        /*007a*/ 	.short	(.L_25 - .L_24)
.L_24:
        /*007c*/ 	.word	0x00000000
        /*0080*/ 	.short	0x0000
        /*0082*/ 	.short	0x0000
        /*0084*/ 	.byte	0x00, 0xf4, 0x21, 0x00


	//----- nvinfo : EIATTR_SPARSE_MMA_MASK
	.align		4
.L_25:
        /*0088*/ 	.byte	0x03, 0x50
        /*008a*/ 	.short	0x0000


	//----- nvinfo : EIATTR_MAXREG_COUNT
	.align		4
        /*008c*/ 	.byte	0x03, 0x1b
        /*008e*/ 	.short	0x00ff


	//----- nvinfo : EIATTR_EXIT_INSTR_OFFSETS
	.align		4
        /*0090*/ 	.byte	0x04, 0x1c
        /*0092*/ 	.short	(.L_27 - .L_26)


	//   ....[0]....
.L_26:
        /*0094*/ 	.word	0x00000480


	//----- nvinfo : EIATTR_REQNTID
	.align		4
.L_27:
        /*0098*/ 	.byte	0x04, 0x10
        /*009a*/ 	.short	(.L_29 - .L_28)
.L_28:
        /*009c*/ 	.word	0x00000100
        /*00a0*/ 	.word	0x00000001
        /*00a4*/ 	.word	0x00000001


	//----- nvinfo : EIATTR_CBANK_PARAM_SIZE
	.align		4
.L_29:
        /*00a8*/ 	.byte	0x03, 0x19
        /*00aa*/ 	.short	0x003c


	//----- nvinfo : EIATTR_PARAM_CBANK
	.align		4
        /*00ac*/ 	.byte	0x04, 0x0a
        /*00ae*/ 	.short	(.L_31 - .L_30)
	.align		4
.L_30:
        /*00b0*/ 	.word	index@(.nv.constant0.triton_poi_fused_native_group_norm_silu_9)
        /*00b4*/ 	.short	0x0210
        /*00b6*/ 	.short	0x003c


	//----- nvinfo : EIATTR_SW_WAR
	.align		4
.L_31:
        /*00b8*/ 	.byte	0x04, 0x36
        /*00ba*/ 	.short	(.L_33 - .L_32)
.L_32:
        /*00bc*/ 	.word	0x00000008
.L_33:


//--------------------- .nv.callgraph             --------------------------
	.section	.nv.callgraph,"",@"SHT_CUDA_CALLGRAPH"
	.align	4
	.sectionentsize	8
	.align		4
        /*0000*/ 	.word	0x00000000
	.align		4
        /*0004*/ 	.word	0xffffffff
	.align		4
        /*0008*/ 	.word	0x00000000
	.align		4
        /*000c*/ 	.word	0xfffffffe
	.align		4
        /*0010*/ 	.word	0x00000000
	.align		4
        /*0014*/ 	.word	0xfffffffd
	.align		4
        /*0018*/ 	.word	0x00000000
	.align		4
        /*001c*/ 	.word	0xfffffffc


//--------------------- .text.triton_poi_fused_native_group_norm_silu_9 --------------------------
	.section	.text.triton_poi_fused_native_group_norm_silu_9,"ax",@progbits
	.align	128
        .global         triton_poi_fused_native_group_norm_silu_9
        .type           triton_poi_fused_native_group_norm_silu_9,@function
        .size           triton_poi_fused_native_group_norm_silu_9,(.L_x_1 - triton_poi_fused_native_group_norm_silu_9)
        .other          triton_poi_fused_native_group_norm_silu_9,@"STO_CUDA_ENTRY STV_DEFAULT"
triton_poi_fused_native_group_norm_silu_9:
.text.triton_poi_fused_native_group_norm_silu_9:
[----:B------:R-:W-:Y:S01]  /*0000*/  LDC R1, c[0x0][0x28] ;  /* 0x00000a00ff017b82 */ /* 0x000fe20000000800 */
[----:B------:R-:W1:Y:S07]  /*0010*/  S2R R0, SR_TID.X ;  /* 0x0000000000007919 */ /* 0x000e6e0000002100 */
[----:B------:R-:W2:Y:S01]  /*0020*/  LDC.64 R12, c[0x0][0x218] ;  /* 0x00008600ff0c7b82 */ /* 0x000ea20000000a00 */
[----:B------:R-:W-:Y:S01]  /*0030*/  ULDC.64 UR4, c[0x0][0x208] ;  /* 0x0000820000047ab9 */ /* 0x000fe20000000a00 */
[----:B------:R-:W3:Y:S06]  /*0040*/  S2R R3, SR_CTAID.X ;  /* 0x0000000000037919 */ /* 0x000eec0000002500 */
[----:B------:R-:W4:Y:S08]  /*0050*/  LDC.64 R10, c[0x0][0x220] ;  /* 0x00008800ff0a7b82 */ /* 0x000f300000000a00 */
[----:B------:R-:W5:Y:S08]  /*0060*/  LDC.64 R8, c[0x0][0x228] ;  /* 0x00008a00ff087b82 */ /* 0x000f700000000a00 */
[----:B------:R-:W5:Y:S01]  /*0070*/  LDC.64 R4, c[0x0][0x230] ;  /* 0x00008c00ff047b82 */ /* 0x000f620000000a00 */
[----:B-1----:R-:W-:-:S07]  /*0080*/  SHF.L.U32 R0, R0, 0x1, RZ ;  /* 0x0000000100007819 */ /* 0x002fce00000006ff */
[----:B------:R-:W1:Y:S01]  /*0090*/  LDC.64 R6, c[0x0][0x238] ;  /* 0x00008e00ff067b82 */ /* 0x000e620000000a00 */
[----:B------:R-:W-:Y:S02]  /*00a0*/  LOP3.LUT R0, R0, 0x1fe, RZ, 0xc0, !PT ;  /* 0x000001fe00007812 */ /* 0x000fe400078ec0ff */
[----:B---3--:R-:W-:Y:S02]  /*00b0*/  SHF.R.S32.HI R15, RZ, 0x16, R3 ;  /* 0x00000016ff0f7819 */ /* 0x008fe40000011403 */
[----:B------:R-:W-:Y:S02]  /*00c0*/  LEA R0, R3, R0, 0x9 ;  /* 0x0000000003007211 */ /* 0x000fe400078e48ff */
[----:B------:R-:W-:Y:S01]  /*00d0*/  SGXT R15, R15, 0x1 ;  /* 0x000000010f0f781a */ /* 0x000fe20000000200 */
[----:B------:R-:W3:Y:S02]  /*00e0*/  LDC.64 R2, c[0x0][0x240] ;  /* 0x00009000ff027b82 */ /* 0x000ee40000000a00 */
[----:B--2---:R-:W-:Y:S01]  /*00f0*/  IMAD.WIDE R12, R0, 0x4, R12 ;  /* 0x00000004000c7825 */ /* 0x004fe200078e020c */
[----:B------:R-:W-:-:S02]  /*0100*/  LEA.HI R14, R15, R0, RZ, 0xa ;  /* 0x000000000f0e7211 */ /* 0x000fc400078f50ff */
[----:B------:R-:W-:Y:S02]  /*0110*/  LEA.HI R15, R15, R0, RZ, 0xc ;  /* 0x000000000f0f7211 */ /* 0x000fe400078f60ff */
[----:B------:R-:W-:Y:S02]  /*0120*/  SHF.R.S32.HI R18, RZ, 0xa, R14 ;  /* 0x0000000aff127819 */ /* 0x000fe4000001140e */
[----:B------:R-:W-:Y:S01]  /*0130*/  SHF.R.S32.HI R21, RZ, 0xc, R15 ;  /* 0x0000000cff157819 */ /* 0x000fe2000001140f */
[----:B----4-:R-:W-:Y:S01]  /*0140*/  IMAD.WIDE R14, R0, 0x4, R10 ;  /* 0x00000004000e7825 */ /* 0x010fe200078e020a */
[----:B------:R-:W-:Y:S01]  /*0150*/  LEA.HI R16, R18, R18, RZ, 0x7 ;  /* 0x0000001212107211 */ /* 0x000fe200078f38ff */
[----:B------:R-:W2:Y:S03]  /*0160*/  LDG.E.64 R10, desc[UR4][R12.64] ;  /* 0x000000040c0a7981 */ /* 0x000ea6000c1e1b00 */
[----:B------:R-:W-:Y:S01]  /*0170*/  LOP3.LUT R19, R16, 0xffffff80, RZ, 0xc0, !PT ;  /* 0xffffff8010137812 */ /* 0x000fe200078ec0ff */
[----:B-----5:R-:W-:-:S02]  /*0180*/  IMAD.WIDE R16, R21, 0x4, R8 ;  /* 0x0000000415107825 */ /* 0x020fc400078e0208 */
[----:B------:R-:W2:Y:S01]  /*0190*/  LDG.E.64 R8, desc[UR4][R14.64] ;  /* 0x000000040e087981 */ /* 0x000ea2000c1e1b00 */
[----:B------:R-:W-:Y:S01]  /*01a0*/  IADD3 R19, R18, -R19, RZ ;  /* 0x8000001312137210 */ /* 0x000fe20007ffe0ff */
[----:B0-----:R-:W-:Y:S02]  /*01b0*/  IMAD.WIDE R4, R21, 0x4, R4 ;  /* 0x0000000415047825 */ /* 0x001fe400078e0204 */
[----:B------:R-:W4:Y:S02]  /*01c0*/  LDG.E.EL R16, desc[UR4][R16.64] ;  /* 0x0000000410107981 */ /* 0x000f24000c2e1900 */
[C---:B-1----:R-:W-:Y:S02]  /*01d0*/  IMAD.WIDE R6, R19.reuse, 0x4, R6 ;  /* 0x0000000413067825 */ /* 0x042fe400078e0206 */
[----:B------:R-:W5:Y:S02]  /*01e0*/  LDG.E.EL R4, desc[UR4][R4.64] ;  /* 0x0000000404047981 */ /* 0x000f64000c2e1900 */
[----:B---3--:R-:W-:-:S02]  /*01f0*/  IMAD.WIDE R2, R19, 0x4, R2 ;  /* 0x0000000413027825 */ /* 0x008fc400078e0202 */
[----:B------:R0:W3:Y:S04]  /*0200*/  LDG.E.EL R6, desc[UR4][R6.64] ;  /* 0x0000000406067981 */ /* 0x0000e8000c2e1900 */
[----:B------:R-:W3:Y:S01]  /*0210*/  LDG.E.EL R3, desc[UR4][R2.64] ;  /* 0x0000000402037981 */ /* 0x000ee2000c2e1900 */
[----:B0-----:R-:W-:Y:S01]  /*0220*/  HFMA2.MMA R7, -RZ, RZ, 1.625, 0 ;  /* 0x3e800000ff077435 */ /* 0x001fe200000001ff */
[----:B--2---:R-:W-:Y:S01]  /*0230*/  FADD R13, R10, R8 ;  /* 0x000000080a0d7221 */ /* 0x004fe20000000000 */
[----:B------:R-:W-:-:S03]  /*0240*/  FADD R9, R11, R9 ;  /* 0x000000090b097221 */ /* 0x000fc60000000000 */
[C---:B----4-:R-:W-:Y:S01]  /*0250*/  FADD R13, -R16.reuse, R13 ;  /* 0x0000000d100d7221 */ /* 0x050fe20000000100 */
[----:B------:R-:W-:-:S03]  /*0260*/  FADD R9, -R16, R9 ;  /* 0x0000000910097221 */ /* 0x000fc60000000100 */
[C---:B-----5:R-:W-:Y:S01]  /*0270*/  FMUL R13, R4.reuse, R13 ;  /* 0x0000000d040d7220 */ /* 0x060fe20000400000 */
[----:B------:R-:W-:-:S03]  /*0280*/  FMUL R8, R4, R9 ;  /* 0x0000000904087220 */ /* 0x000fc60000400000 */
[C-C-:B---3--:R-:W-:Y:S01]  /*0290*/  FFMA R13, R6.reuse, R13, R3.reuse ;  /* 0x0000000d060d7223 */ /* 0x148fe20000000003 */
[----:B------:R-:W-:-:S03]  /*02a0*/  FFMA R8, R6, R8, R3 ;  /* 0x0000000806087223 */ /* 0x000fc60000000003 */
[----:B------:R-:W-:Y:S01]  /*02b0*/  FADD R9, RZ, -R13 ;  /* 0x8000000dff097221 */ /* 0x000fe20000000000 */
[----:B------:R-:W-:-:S03]  /*02c0*/  FADD R2, RZ, -R8 ;  /* 0x80000008ff027221 */ /* 0x000fc60000000000 */
[----:B------:R-:W-:Y:S01]  /*02d0*/  FMUL R9, R9, 1.4426950216293334961 ;  /* 0x3fb8aa3b09097820 */ /* 0x000fe20000400000 */
[----:B------:R-:W-:-:S04]  /*02e0*/  FMUL R4, R2, 1.4426950216293334961 ;  /* 0x3fb8aa3b02047820 */ /* 0x000fc80000400000 */
[----:B------:R-:W-:Y:S02]  /*02f0*/  FSETP.GEU.AND P0, PT, R9, -126, PT ;  /* 0xc2fc00000900780b */ /* 0x000fe40003f0e000 */
[----:B------:R-:W-:-:S11]  /*0300*/  FSETP.GEU.AND P1, PT, R4, -126, PT ;  /* 0xc2fc00000400780b */ /* 0x000fd60003f2e000 */
[----:B------:R-:W-:Y:S02]  /*0310*/  @!P0 FMUL R9, R9, 0.5 ;  /* 0x3f00000009098820 */ /* 0x000fe40000400000 */
[----:B------:R-:W-:Y:S02]  /*0320*/  @!P1 FMUL R4, R4, 0.5 ;  /* 0x3f00000004049820 */ /* 0x000fe40000400000 */
[----:B------:R-:W0:Y:S08]  /*0330*/  MUFU.EX2 R2, R9 ;  /* 0x0000000900027308 */ /* 0x000e300000000800 */
[----:B------:R-:W1:Y:S01]  /*0340*/  MUFU.EX2 R3, R4 ;  /* 0x0000000400037308 */ /* 0x000e620000000800 */
[----:B0-----:R-:W-:-:S04]  /*0350*/  @!P0 FMUL R2, R2, R2 ;  /* 0x0000000202028220 */ /* 0x001fc80000400000 */
[----:B------:R-:W-:Y:S01]  /*0360*/  FADD R5, R2, 1 ;  /* 0x3f80000002057421 */ /* 0x000fe20000000000 */
[----:B-1----:R-:W-:-:S04]  /*0370*/  @!P1 FMUL R3, R3, R3 ;  /* 0x0000000303039220 */ /* 0x002fc80000400000 */
[----:B------:R-:W-:Y:S01]  /*0380*/  FADD R6, R3, 1 ;  /* 0x3f80000003067421 */ /* 0x000fe20000000000 */
[----:B------:R-:W-:Y:S01]  /*0390*/  FSETP.GT.AND P0, PT, R5, 8.50705917302346158658e+37, PT ;  /* 0x7e8000000500780b */ /* 0x000fe20003f04000 */
[----:B------:R-:W0:Y:S03]  /*03a0*/  LDC.64 R2, c[0x0][0x210] ;  /* 0x00008400ff027b82 */ /* 0x000e260000000a00 */
[----:B------:R-:W-:-:S09]  /*03b0*/  FSETP.GT.AND P1, PT, R6, 8.50705917302346158658e+37, PT ;  /* 0x7e8000000600780b */ /* 0x000fd20003f24000 */
[----:B------:R-:W-:-:S04]  /*03c0*/  @P0 FMUL R5, R5, 0.25 ;  /* 0x3e80000005050820 */ /* 0x000fc80000400000 */
[----:B------:R-:W-:Y:S02]  /*03d0*/  @P1 FMUL R6, R6, 0.25 ;  /* 0x3e80000006061820 */ /* 0x000fe40000400000 */
[----:B------:R-:W1:Y:S08]  /*03e0*/  MUFU.RCP R5, R5 ;  /* 0x0000000500057308 */ /* 0x000e700000001000 */
[----:B------:R-:W2:Y:S01]  /*03f0*/  MUFU.RCP R6, R6 ;  /* 0x0000000600067308 */ /* 0x000ea20000001000 */
[----:B------:R-:W-:-:S02]  /*0400*/  FSEL R4, R7, 1, P0 ;  /* 0x3f80000007047808 */ /* 0x000fc40000000000 */
[----:B------:R-:W-:-:S03]  /*0410*/  FSEL R7, R7, 1, P1 ;  /* 0x3f80000007077808 */ /* 0x000fc60000800000 */
[----:B-1----:R-:W-:Y:S01]  /*0420*/  FMUL R4, R5, R4 ;  /* 0x0000000405047220 */ /* 0x002fe20000400000 */
[----:B0-----:R-:W-:-:S04]  /*0430*/  IMAD.WIDE R2, R0, 0x4, R2 ;  /* 0x0000000400027825 */ /* 0x001fc800078e0202 */
[----:B------:R-:W-:Y:S01]  /*0440*/  FMUL R4, R13, R4 ;  /* 0x000000040d047220 */ /* 0x000fe20000400000 */
[----:B--2---:R-:W-:-:S04]  /*0450*/  FMUL R7, R6, R7 ;  /* 0x0000000706077220 */ /* 0x004fc80000400000 */
[----:B------:R-:W-:-:S05]  /*0460*/  FMUL R5, R8, R7 ;  /* 0x0000000708057220 */ /* 0x000fca0000400000 */
[----:B------:R-:W-:Y:S01]  /*0470*/  STG.E.64 desc[UR4][R2.64], R4 ;  /* 0x0000000402007986 */ /* 0x000fe2000c101b04 */
[----:B------:R-:W-:Y:S05]  /*0480*/  EXIT ;  /* 0x000000000000794d */ /* 0x000fea0003800000 */
.L_x_0:
[----:B------:R-:W-:-:S00]  /*0490*/  BRA `(.L_x_0) ;  /* 0xfffffffc00fc7947 */ /* 0x000fc0000383ffff */
[----:B------:R-:W-:-:S00]  /*04a0*/  NOP ;  /* 0x0000000000007918 */ /* 0x000fc00000000000 */
        /* <DEDUP_REMOVED lines=13> */
.L_x_1:


//--------------------- .nv.constant0.triton_poi_fused_native_group_norm_silu_9 --------------------------
	.section	.nv.constant0.triton_poi_fused_native_group_norm_silu_9,"a",@progbits
	.sectionflags	@""
	.align	4
.nv.constant0.triton_poi_fused_native_group_norm_silu_9:
	.zero		588
